//
// Generated by NVIDIA NVVM Compiler
//
// Compiler Build ID: CL-36424714
// Cuda compilation tools, release 13.0, V13.0.88
// Based on NVVM 20.0.0
//

.version 9.0
.target sm_100
.address_size 64

	// .globl	_Z9multi_gpui
.extern .func  (.param .b32 func_retval0) vprintf
(
	.param .b64 vprintf_param_0,
	.param .b64 vprintf_param_1
)
;
.global .align 1 .b8 $str[41] = {72, 101, 108, 108, 111, 32, 102, 114, 111, 109, 32, 71, 80, 85, 32, 37, 100, 32, 40, 98, 108, 111, 99, 107, 32, 37, 100, 44, 32, 116, 104, 114, 101, 97, 100, 32, 37, 100, 41, 10};

.visible .entry _Z9multi_gpui(
	.param .u32 _Z9multi_gpui_param_0
)
{
	.local .align 8 .b8 	__local_depot0[16];
	.reg .b64 	%SP;
	.reg .b64 	%SPL;
	.reg .b32 	%r<6>;
	.reg .b64 	%rd<5>;

	mov.u64 	%SPL, __local_depot0;
	cvta.local.u64 	%SP, %SPL;
	ld.param.u32 	%r1, [_Z9multi_gpui_param_0];
	add.u64 	%rd1, %SP, 0;
	add.u64 	%rd2, %SPL, 0;
	mov.u32 	%r2, %ctaid.x;
	mov.u32 	%r3, %tid.x;
	st.local.v2.u32 	[%rd2], {%r1, %r2};
	st.local.u32 	[%rd2+8], %r3;
	mov.u64 	%rd3, $str;
	cvta.global.u64 	%rd4, %rd3;
	{ // callseq 0, 0
	.param .b64 param0;
	st.param.b64 	[param0], %rd4;
	.param .b64 param1;
	st.param.b64 	[param1], %rd1;
	.param .b32 retval0;
	call.uni (retval0), 
	vprintf, 
	(
	param0, 
	param1
	);
	ld.param.b32 	%r4, [retval0];
	} // callseq 0
	ret;

}


// ===== COMPILED SASS (sm_100) =====

	.target	sm_100

	.elftype	@"ET_EXEC"


//--------------------- .note.nv.tkinfo           --------------------------
	.section	.note.nv.tkinfo,"",@"SHT_NOTE"
	.sectionflags	@"SHF_NOTE_NV_TKINFO"
	.tkinfo
        /*0018*/ 	.word	0x00000002
        /*0030*/ 	.string	""
        /*0030*/ 	.string	"ptxas"
        /*0030*/ 	.string	"Cuda compilation tools, release 13.0, V13.0.88"
        /*0030*/ 	.string	"Build cuda_13.0.r13.0/compiler.36424714_0"
        /*0030*/ 	.string	"-arch sm_100 -m 64 "



//--------------------- .note.nv.cuinfo           --------------------------
	.section	.note.nv.cuinfo,"",@"SHT_NOTE"
	.sectionflags	@"SHF_NOTE_NV_CUINFO"
        /*0018*/ 	.short	0x0002
        /*001a*/ 	.short	0x0064
        /*001c*/ 	.short	0x0082
	.zero		2


//--------------------- .nv.info                  --------------------------
	.section	.nv.info,"",@"SHT_CUDA_INFO"
	.align	4


	//----- nvinfo : EIATTR_REGCOUNT
	.align		4
        /*0000*/ 	.byte	0x04, 0x2f
        /*0002*/ 	.short	(.L_2 - .L_1)
	.align		4
.L_1:
        /*0004*/ 	.word	index@(_Z9multi_gpui)
        /*0008*/ 	.word	0x00000018


	//----- nvinfo : EIATTR_FRAME_SIZE
	.align		4
.L_2:
        /*000c*/ 	.byte	0x04, 0x11
        /*000e*/ 	.short	(.L_4 - .L_3)
	.align		4
.L_3:
        /*0010*/ 	.word	index@(_Z9multi_gpui)
        /*0014*/ 	.word	0x00000010


	//----- nvinfo : EIATTR_MIN_STACK_SIZE
	.align		4
.L_4:
        /*0018*/ 	.byte	0x04, 0x12
        /*001a*/ 	.short	(.L_6 - .L_5)
	.align		4
.L_5:
        /*001c*/ 	.word	index@(_Z9multi_gpui)
        /*0020*/ 	.word	0x00000010
.L_6:


//--------------------- .nv.compat                --------------------------
	.section	.nv.compat,"",@"SHT_CUDA_COMPAT_INFO"
	.align	4
        /*0000*/ 	.byte	0x02, 0x09, 0x00, 0x00, 0x02, 0x02, 0x01, 0x00, 0x02, 0x05, 0x05, 0x00, 0x03, 0x07, 0x01, 0x01
        /*0010*/ 	.byte	0x02, 0x03, 0x00, 0x00, 0x02, 0x06, 0x01, 0x00, 0x04, 0x0b, 0x08, 0x00, 0x09, 0x00, 0x00, 0x00
        /*0020*/ 	.byte	0x00, 0x00, 0x00, 0x00


//--------------------- .nv.info._Z9multi_gpui    --------------------------
	.section	.nv.info._Z9multi_gpui,"",@"SHT_CUDA_INFO"
	.sectionflags	@""
	.align	4


	//----- nvinfo : EIATTR_CUDA_API_VERSION
	.align		4
        /*0000*/ 	.byte	0x04, 0x37
        /*0002*/ 	.short	(.L_8 - .L_7)
.L_7:
        /*0004*/ 	.word	0x00000082


	//----- nvinfo : EIATTR_KPARAM_INFO
	.align		4
.L_8:
        /*0008*/ 	.byte	0x04, 0x17
        /*000a*/ 	.short	(.L_10 - .L_9)
.L_9:
        /*000c*/ 	.word	0x00000000
        /*0010*/ 	.short	0x0000
        /*0012*/ 	.short	0x0000
        /*0014*/ 	.byte	0x00, 0xf0, 0x11, 0x00


	//----- nvinfo : EIATTR_SPARSE_MMA_MASK
	.align		4
.L_10:
        /*0018*/ 	.byte	0x03, 0x50
        /*001a*/ 	.short	0x0000


	//----- nvinfo : EIATTR_MAXREG_COUNT
	.align		4
        /*001c*/ 	.byte	0x03, 0x1b
        /*001e*/ 	.short	0x00ff


	//----- nvinfo : EIATTR_EXTERNS
	.align		4
        /*0020*/ 	.byte	0x04, 0x0f
        /*0022*/ 	.short	(.L_12 - .L_11)


	//   ....[0]....
	.align		4
.L_11:
        /*0024*/ 	.word	index@(vprintf)


	//----- nvinfo : EIATTR_MERCURY_ISA_VERSION
	.align		4
.L_12:
        /*0028*/ 	.byte	0x03, 0x5f
        /*002a*/ 	.short	0x0101


	//----- nvinfo : EIATTR_VRC_CTA_INIT_COUNT
	.align		4
        /*002c*/ 	.byte	0x02, 0x4a
	.zero		1
	.zero		1


	//----- nvinfo : EIATTR_SYSCALL_OFFSETS
	.align		4
        /*0030*/ 	.byte	0x04, 0x46
        /*0032*/ 	.short	(.L_14 - .L_13)


	//   ....[0]....
.L_13:
        /*0034*/ 	.word	0x00000110


	//----- nvinfo : EIATTR_EXIT_INSTR_OFFSETS
	.align		4
.L_14:
        /*0038*/ 	.byte	0x04, 0x1c
        /*003a*/ 	.short	(.L_16 - .L_15)


	//   ....[0]....
.L_15:
        /*003c*/ 	.word	0x00000120


	//----- nvinfo : EIATTR_CBANK_PARAM_SIZE
	.align		4
.L_16:
        /*0040*/ 	.byte	0x03, 0x19
        /*0042*/ 	.short	0x0004


	//----- nvinfo : EIATTR_PARAM_CBANK
	.align		4
        /*0044*/ 	.byte	0x04, 0x0a
        /*0046*/ 	.short	(.L_18 - .L_17)
	.align		4
.L_17:
        /*0048*/ 	.word	index@(.nv.constant0._Z9multi_gpui)
        /*004c*/ 	.short	0x0380
        /*004e*/ 	.short	0x0004


	//----- nvinfo : EIATTR_SW_WAR
	.align		4
.L_18:
        /*0050*/ 	.byte	0x04, 0x36
        /*0052*/ 	.short	(.L_20 - .L_19)
.L_19:
        /*0054*/ 	.word	0x00000008
.L_20:


//--------------------- .nv.callgraph             --------------------------
	.section	.nv.callgraph,"",@"SHT_CUDA_CALLGRAPH"
	.align	4
	.sectionentsize	8
	.align		4
        /*0000*/ 	.word	0x00000000
	.align		4
        /*0004*/ 	.word	0xffffffff
	.align		4
        /*0008*/ 	.word	index@(_Z9multi_gpui)
	.align		4
        /*000c*/ 	.word	index@(vprintf)
	.align		4
        /*0010*/ 	.word	0x00000000
	.align		4
        /*0014*/ 	.word	0xfffffffe
	.align		4
        /*0018*/ 	.word	0x00000000
	.align		4
        /*001c*/ 	.word	0xfffffffd
	.align		4
        /*0020*/ 	.word	0x00000000
	.align		4
        /*0024*/ 	.word	0xfffffffc


//--------------------- .nv.constant4             --------------------------
	.section	.nv.constant4,"a",@progbits
	.align	8
	.align		8
.nv.constant4:
        /*0000*/ 	.dword	vprintf
	.align		8
        /*0008*/ 	.dword	$str


//--------------------- .text._Z9multi_gpui       --------------------------
	.section	.text._Z9multi_gpui,"ax",@progbits
	.align	128
        .global         _Z9multi_gpui
        .type           _Z9multi_gpui,@function
        .size           _Z9multi_gpui,(.L_x_2 - _Z9multi_gpui)
        .other          _Z9multi_gpui,@"STO_CUDA_ENTRY STV_DEFAULT"
_Z9multi_gpui:
.text._Z9multi_gpui:
[----:B------:R-:W0:Y:S01]  /*0000*/  LDC R1, c[0x0][0x37c] ;  /* 0x0000df00ff017b82 */ /* 0x000e220000000800 */
[----:B------:R-:W1:Y:S07]  /*0010*/  S2R R8, SR_TID.X ;  /* 0x0000000000087919 */ /* 0x000e6e0000002100 */
[----:B------:R-:W2:Y:S01]  /*0020*/  LDC R10, c[0x0][0x380] ;  /* 0x0000e000ff0a7b82 */ /* 0x000ea20000000800 */
[----:B0-----:R-:W-:Y:S01]  /*0030*/  VIADD R1, R1, 0xfffffff0 ;  /* 0xfffffff001017836 */ /* 0x001fe20000000000 */
[----:B------:R-:W-:Y:S01]  /*0040*/  MOV R0, 0x0 ;  /* 0x0000000000007802 */ /* 0x000fe20000000f00 */
[----:B------:R-:W2:Y:S01]  /*0050*/  S2R R11, SR_CTAID.X ;  /* 0x00000000000b7919 */ /* 0x000ea20000002500 */
[----:B------:R-:W0:Y:S04]  /*0060*/  LDCU UR4, c[0x0][0x2f8] ;  /* 0x00005f00ff0477ac */ /* 0x000e280008000800 */
[----:B------:R3:W4:Y:S01]  /*0070*/  LDC.64 R2, c[0x4][R0] ;  /* 0x0100000000027b82 */ /* 0x0007220000000a00 */
[----:B------:R-:W5:Y:S01]  /*0080*/  LDCU.64 UR6, c[0x4][0x8] ;  /* 0x01000100ff0677ac */ /* 0x000f620008000a00 */
[----:B------:R-:W3:Y:S01]  /*0090*/  LDCU UR5, c[0x0][0x2fc] ;  /* 0x00005f80ff0577ac */ /* 0x000ee20008000800 */
[----:B0-----:R-:W-:Y:S01]  /*00a0*/  IADD3 R6, P0, PT, R1, UR4, RZ ;  /* 0x0000000401067c10 */ /* 0x001fe2000ff1e0ff */
[----:B-----5:R-:W-:Y:S01]  /*00b0*/  IMAD.U32 R4, RZ, RZ, UR6 ;  /* 0x00000006ff047e24 */ /* 0x020fe2000f8e00ff */
[----:B------:R-:W-:Y:S01]  /*00c0*/  MOV R5, UR7 ;  /* 0x0000000700057c02 */ /* 0x000fe20008000f00 */
[----:B-1----:R0:W-:Y:S02]  /*00d0*/  STL [R1+0x8], R8 ;  /* 0x0000080801007387 */ /* 0x0021e40000100800 */
[----:B---3--:R-:W-:-:S02]  /*00e0*/  IMAD.X R7, RZ, RZ, UR5, P0 ;  /* 0x00000005ff077e24 */ /* 0x008fc400080e06ff */
[----:B--2---:R0:W-:Y:S06]  /*00f0*/  STL.64 [R1], R10 ;  /* 0x0000000a01007387 */ /* 0x0041ec0000100a00 */
[----:B------:R-:W-:-:S07]  /*0100*/  LEPC R20, `(.L_x_0) ;  /* 0x000000001014794e */ /* 0x000fce0000000000 */
[----:B0---4-:R-:W-:Y:S05]  /*0110*/  CALL.ABS.NOINC R2 ;  /* 0x0000000002007343 */ /* 0x011fea0003c00000 */
.L_x_0:
[----:B------:R-:W-:Y:S05]  /*0120*/  EXIT ;  /* 0x000000000000794d */ /* 0x000fea0003800000 */
.L_x_1:
[----:B------:R-:W-:-:S00]  /*0130*/  BRA `(.L_x_1) ;  /* 0xfffffffc00fc7947 */ /* 0x000fc0000383ffff */
[----:B------:R-:W-:-:S00]  /*0140*/  NOP ;  /* 0x0000000000007918 */ /* 0x000fc00000000000 */
        /* <DEDUP_REMOVED lines=11> */
.L_x_2:


//--------------------- .nv.global.init           --------------------------
	.section	.nv.global.init,"aw",@progbits
.nv.global.init:
	.type		$str,@object
	.size		$str,(.L_0 - $str)
$str:
        /*0000*/ 	.byte	0x48, 0x65, 0x6c, 0x6c, 0x6f, 0x20, 0x66, 0x72, 0x6f, 0x6d, 0x20, 0x47, 0x50, 0x55, 0x20, 0x25
        /*0010*/ 	.byte	0x64, 0x20, 0x28, 0x62, 0x6c, 0x6f, 0x63, 0x6b, 0x20, 0x25, 0x64, 0x2c, 0x20, 0x74, 0x68, 0x72
        /*0020*/ 	.byte	0x65, 0x61, 0x64, 0x20, 0x25, 0x64, 0x29, 0x0a, 0x00
.L_0:


//--------------------- .nv.shared.reserved.0     --------------------------
	.section	.nv.shared.reserved.0,"aw",@nobits
	.weak		__nv_reservedSMEM_offset_0_alias
	.size		__nv_reservedSMEM_offset_0_alias, 0, 64
	.other		__nv_reservedSMEM_offset_0_alias,@"STO_CUDA_RESERVED_SHARED STV_DEFAULT"
__nv_reservedSMEM_offset_0_alias:
	.zero		0
	.zero		64


//--------------------- .nv.constant0._Z9multi_gpui --------------------------
	.section	.nv.constant0._Z9multi_gpui,"a",@progbits
	.sectionflags	@""
	.align	4
.nv.constant0._Z9multi_gpui:
	.zero		900


//--------------------- SYMBOLS --------------------------

	.type		.nv.reservedSmem.offset0,@object
	.size		.nv.reservedSmem.offset0,0x4
	.type		vprintf,@function
